//
// Generated by NVIDIA NVVM Compiler
//
// Compiler Build ID: CL-36424714
// Cuda compilation tools, release 13.0, V13.0.88
// Based on NVVM 20.0.0
//

.version 9.0
.target sm_100
.address_size 64

	// .globl	async_adventures_mbar
// _ZZ21async_adventures_mbarE5smems has been demoted
// _ZZ21async_adventures_mbarE4mbar has been demoted

.visible .entry async_adventures_mbar(
	.param .u64 .ptr .align 1 async_adventures_mbar_param_0,
	.param .u64 .ptr .align 1 async_adventures_mbar_param_1,
	.param .f32 async_adventures_mbar_param_2
)
{
	.reg .pred 	%p<6>;
	.reg .b32 	%r<35>;
	.reg .b32 	%f<4>;
	.reg .b64 	%rd<23>;
	// demoted variable
	.shared .align 4 .b8 _ZZ21async_adventures_mbarE5smems[4096];
	// demoted variable
	.shared .align 8 .b8 _ZZ21async_adventures_mbarE4mbar[8];
	ld.param.u64 	%rd4, [async_adventures_mbar_param_0];
	ld.param.u64 	%rd5, [async_adventures_mbar_param_1];
	mov.u32 	%r6, %ctaid.x;
	mov.u32 	%r1, %ntid.x;
	mov.u32 	%r2, %tid.x;
	mad.lo.s32 	%r3, %r6, %r1, %r2;
	setp.ne.s32 	%p1, %r2, 0;
	@%p1 bra 	$L__BB0_2;
	mov.u32 	%r7, _ZZ21async_adventures_mbarE4mbar;
	// begin inline asm
	mbarrier.init.shared.b64 [%r7], %r1;
	// end inline asm
$L__BB0_2:
	bar.sync 	0;
	shl.b32 	%r20, %r2, 2;
	mov.u32 	%r21, _ZZ21async_adventures_mbarE5smems;
	add.s32 	%r15, %r21, %r20;
	cvta.to.global.u64 	%rd12, %rd5;
	mul.wide.s32 	%rd13, %r3, 4;
	add.s64 	%rd6, %rd12, %rd13;
	// begin inline asm
	cp.async.ca.shared.global [%r15], [%rd6], 4, 4;
	// end inline asm
	mov.u32 	%r10, _ZZ21async_adventures_mbarE4mbar;
	// begin inline asm
	cp.async.mbarrier.arrive.shared.b64 [%r10];
	// end inline asm
	add.s64 	%rd7, %rd6, 4096;
	// begin inline asm
	cp.async.ca.shared.global [%r15], [%rd7], 4, 4;
	// end inline asm
	// begin inline asm
	cp.async.mbarrier.arrive.shared.b64 [%r10];
	// end inline asm
	add.s64 	%rd8, %rd6, 8192;
	// begin inline asm
	cp.async.ca.shared.global [%r15], [%rd8], 4, 4;
	// end inline asm
	// begin inline asm
	cp.async.mbarrier.arrive.shared.b64 [%r10];
	// end inline asm
	add.s64 	%rd9, %rd6, 12288;
	// begin inline asm
	cp.async.ca.shared.global [%r15], [%rd9], 4, 4;
	// end inline asm
	// begin inline asm
	cp.async.mbarrier.arrive.shared.b64 [%r10];
	// end inline asm
	mov.b32 	%r18, 1;
	// begin inline asm
	mbarrier.arrive.shared::cta.b64                             %rd10,  [%r10], %r18;    // 2. 
	// end inline asm
	mov.b32 	%r34, 0;
	// begin inline asm
	mov.u64 %rd11, %globaltimer;
	// end inline asm
$L__BB0_3:
	// begin inline asm
	{
	.reg .pred p;
	mbarrier.try_wait.shared.b64 p, [%r10], %rd10;
	selp.b32 %r22, 1, 0, p;
	}
	// end inline asm
	setp.ne.s32 	%p2, %r22, 0;
	@%p2 bra 	$L__BB0_10;
	setp.gt.s32 	%p3, %r34, 15;
	@%p3 bra 	$L__BB0_6;
	add.s32 	%r34, %r34, 1;
	bra.uni 	$L__BB0_3;
$L__BB0_6:
	// begin inline asm
	mov.u64 %rd18, %globaltimer;
	// end inline asm
	sub.s64 	%rd3, %rd18, %rd11;
	setp.lt.s64 	%p4, %rd3, 4000000;
	@%p4 bra 	$L__BB0_8;
	mov.b32 	%r32, 1000000;
	// begin inline asm
	nanosleep.u32 %r32;
	// end inline asm
	bra.uni 	$L__BB0_3;
$L__BB0_8:
	setp.lt.s64 	%p5, %rd3, 40000;
	@%p5 bra 	$L__BB0_3;
	shr.s64 	%rd19, %rd3, 63;
	shr.u64 	%rd20, %rd19, 62;
	add.s64 	%rd21, %rd3, %rd20;
	shr.u64 	%rd22, %rd21, 2;
	cvt.u32.u64 	%r33, %rd22;
	// begin inline asm
	nanosleep.u32 %r33;
	// end inline asm
	bra.uni 	$L__BB0_3;
$L__BB0_10:
	cvta.to.global.u64 	%rd15, %rd4;
	add.s32 	%r25, %r20, 4;
	and.b32  	%r26, %r25, 1020;
	add.s32 	%r28, %r21, %r26;
	ld.shared.f32 	%f1, [%r28];
	add.s32 	%r29, %r20, 8;
	and.b32  	%r30, %r29, 1020;
	add.s32 	%r31, %r21, %r30;
	ld.shared.f32 	%f2, [%r31];
	add.f32 	%f3, %f1, %f2;
	add.s64 	%rd17, %rd15, %rd13;
	st.global.f32 	[%rd17], %f3;
	ret;

}


// ===== COMPILED SASS (sm_100) =====

	.target	sm_100

	.elftype	@"ET_EXEC"


//--------------------- .note.nv.tkinfo           --------------------------
	.section	.note.nv.tkinfo,"",@"SHT_NOTE"
	.sectionflags	@"SHF_NOTE_NV_TKINFO"
	.tkinfo
        /*0018*/ 	.word	0x00000002
        /*0030*/ 	.string	""
        /*0030*/ 	.string	"ptxas"
        /*0030*/ 	.string	"Cuda compilation tools, release 13.0, V13.0.88"
        /*0030*/ 	.string	"Build cuda_13.0.r13.0/compiler.36424714_0"
        /*0030*/ 	.string	"-arch sm_100 -m 64 "



//--------------------- .note.nv.cuinfo           --------------------------
	.section	.note.nv.cuinfo,"",@"SHT_NOTE"
	.sectionflags	@"SHF_NOTE_NV_CUINFO"
        /*0018*/ 	.short	0x0002
        /*001a*/ 	.short	0x0064
        /*001c*/ 	.short	0x0082
	.zero		2


//--------------------- .nv.info                  --------------------------
	.section	.nv.info,"",@"SHT_CUDA_INFO"
	.align	4


	//----- nvinfo : EIATTR_REGCOUNT
	.align		4
        /*0000*/ 	.byte	0x04, 0x2f
        /*0002*/ 	.short	(.L_1 - .L_0)
	.align		4
.L_0:
        /*0004*/ 	.word	index@(async_adventures_mbar)
        /*0008*/ 	.word	0x0000000f


	//----- nvinfo : EIATTR_FRAME_SIZE
	.align		4
.L_1:
        /*000c*/ 	.byte	0x04, 0x11
        /*000e*/ 	.short	(.L_3 - .L_2)
	.align		4
.L_2:
        /*0010*/ 	.word	index@(async_adventures_mbar)
        /*0014*/ 	.word	0x00000000


	//----- nvinfo : EIATTR_MIN_STACK_SIZE
	.align		4
.L_3:
        /*0018*/ 	.byte	0x04, 0x12
        /*001a*/ 	.short	(.L_5 - .L_4)
	.align		4
.L_4:
        /*001c*/ 	.word	index@(async_adventures_mbar)
        /*0020*/ 	.word	0x00000000
.L_5:


//--------------------- .nv.compat                --------------------------
	.section	.nv.compat,"",@"SHT_CUDA_COMPAT_INFO"
	.align	4
        /*0000*/ 	.byte	0x02, 0x09, 0x00, 0x00, 0x02, 0x02, 0x01, 0x00, 0x02, 0x05, 0x05, 0x00, 0x03, 0x07, 0x01, 0x01
        /*0010*/ 	.byte	0x02, 0x03, 0x00, 0x00, 0x02, 0x06, 0x01, 0x00, 0x04, 0x0b, 0x08, 0x00, 0x09, 0x00, 0x00, 0x00
        /*0020*/ 	.byte	0x00, 0x00, 0x00, 0x00


//--------------------- .nv.info.async_adventures_mbar --------------------------
	.section	.nv.info.async_adventures_mbar,"",@"SHT_CUDA_INFO"
	.sectionflags	@""
	.align	4


	//----- nvinfo : EIATTR_CUDA_API_VERSION
	.align		4
        /*0000*/ 	.byte	0x04, 0x37
        /*0002*/ 	.short	(.L_7 - .L_6)
.L_6:
        /*0004*/ 	.word	0x00000082


	//----- nvinfo : EIATTR_KPARAM_INFO
	.align		4
.L_7:
        /*0008*/ 	.byte	0x04, 0x17
        /*000a*/ 	.short	(.L_9 - .L_8)
.L_8:
        /*000c*/ 	.word	0x00000000
        /*0010*/ 	.short	0x0002
        /*0012*/ 	.short	0x0010
        /*0014*/ 	.byte	0x00, 0xf0, 0x11, 0x00


	//----- nvinfo : EIATTR_KPARAM_INFO
	.align		4
.L_9:
        /*0018*/ 	.byte	0x04, 0x17
        /*001a*/ 	.short	(.L_11 - .L_10)
.L_10:
        /*001c*/ 	.word	0x00000000
        /*0020*/ 	.short	0x0001
        /*0022*/ 	.short	0x0008
        /*0024*/ 	.byte	0x00, 0xf5, 0x21, 0x00


	//----- nvinfo : EIATTR_KPARAM_INFO
	.align		4
.L_11:
        /*0028*/ 	.byte	0x04, 0x17
        /*002a*/ 	.short	(.L_13 - .L_12)
.L_12:
        /*002c*/ 	.word	0x00000000
        /*0030*/ 	.short	0x0000
        /*0032*/ 	.short	0x0000
        /*0034*/ 	.byte	0x00, 0xf5, 0x21, 0x00


	//----- nvinfo : EIATTR_SPARSE_MMA_MASK
	.align		4
.L_13:
        /*0038*/ 	.byte	0x03, 0x50
        /*003a*/ 	.short	0x0000


	//----- nvinfo : EIATTR_MAXREG_COUNT
	.align		4
        /*003c*/ 	.byte	0x03, 0x1b
        /*003e*/ 	.short	0x00ff


	//----- nvinfo : EIATTR_NUM_BARRIERS
	.align		4
        /*0040*/ 	.byte	0x02, 0x4c
        /*0042*/ 	.byte	0x01
	.zero		1


	//----- nvinfo : EIATTR_MERCURY_ISA_VERSION
	.align		4
        /*0044*/ 	.byte	0x03, 0x5f
        /*0046*/ 	.short	0x0101


	//----- nvinfo : EIATTR_INT_WARP_WIDE_INSTR_OFFSETS
	.align		4
        /*0048*/ 	.byte	0x04, 0x31
        /*004a*/ 	.short	(.L_15 - .L_14)


	//   ....[0]....
.L_14:
        /*004c*/ 	.word	0x000000f0


	//   ....[1]....
        /*0050*/ 	.word	0x00000140


	//----- nvinfo : EIATTR_VRC_CTA_INIT_COUNT
	.align		4
.L_15:
        /*0054*/ 	.byte	0x02, 0x4a
	.zero		1
	.zero		1


	//----- nvinfo : EIATTR_MBARRIER_INSTR_OFFSETS
	.align		4
        /*0058*/ 	.byte	0x04, 0x39
        /*005a*/ 	.short	(.L_17 - .L_16)


	//   ....[0]....
.L_16:
        /*005c*/ 	.word	0x000001a0
        /*0060*/ 	.word	0x000000ff
        /*0064*/ 	.word	0x00000000
        /*0068*/ 	.short	0x0100
        /*006a*/ 	.byte	0x07
	.zero		1


	//   ....[1]....
        /*006c*/ 	.word	0x00000240
        /*0070*/ 	.word	0x000000ff
        /*0074*/ 	.word	0x00000000
        /*0078*/ 	.short	0x0107
        /*007a*/ 	.byte	0x07
	.zero		1


	//   ....[2]....
        /*007c*/ 	.word	0x00000280
        /*0080*/ 	.word	0x000000ff
        /*0084*/ 	.word	0x00000000
        /*0088*/ 	.short	0x0101
        /*008a*/ 	.byte	0x07
	.zero		1


	//   ....[3]....
        /*008c*/ 	.word	0x000002a0
        /*0090*/ 	.word	0x000000ff
        /*0094*/ 	.word	0x00000000
        /*0098*/ 	.short	0x0109
        /*009a*/ 	.byte	0x07
	.zero		1


	//   ....[4]....
        /*009c*/ 	.word	0x00000410
        /*00a0*/ 	.word	0x000000ff
        /*00a4*/ 	.word	0x00000000
        /*00a8*/ 	.short	0x0109
        /*00aa*/ 	.byte	0x07
	.zero		1


	//----- nvinfo : EIATTR_NUM_MBARRIERS
	.align		4
.L_17:
        /*00ac*/ 	.byte	0x03, 0x38
        /*00ae*/ 	.short	0x0001


	//----- nvinfo : EIATTR_EXIT_INSTR_OFFSETS
	.align		4
        /*00b0*/ 	.byte	0x04, 0x1c
        /*00b2*/ 	.short	(.L_19 - .L_18)


	//   ....[0]....
.L_18:
        /*00b4*/ 	.word	0x000004d0


	//----- nvinfo : EIATTR_CBANK_PARAM_SIZE
	.align		4
.L_19:
        /*00b8*/ 	.byte	0x03, 0x19
        /*00ba*/ 	.short	0x0014


	//----- nvinfo : EIATTR_PARAM_CBANK
	.align		4
        /*00bc*/ 	.byte	0x04, 0x0a
        /*00be*/ 	.short	(.L_21 - .L_20)
	.align		4
.L_20:
        /*00c0*/ 	.word	index@(.nv.constant0.async_adventures_mbar)
        /*00c4*/ 	.short	0x0380
        /*00c6*/ 	.short	0x0014


	//----- nvinfo : EIATTR_SW_WAR
	.align		4
.L_21:
        /*00c8*/ 	.byte	0x04, 0x36
        /*00ca*/ 	.short	(.L_23 - .L_22)
.L_22:
        /*00cc*/ 	.word	0x00000008
.L_23:


//--------------------- .nv.callgraph             --------------------------
	.section	.nv.callgraph,"",@"SHT_CUDA_CALLGRAPH"
	.align	4
	.sectionentsize	8
	.align		4
        /*0000*/ 	.word	0x00000000
	.align		4
        /*0004*/ 	.word	0xffffffff
	.align		4
        /*0008*/ 	.word	0x00000000
	.align		4
        /*000c*/ 	.word	0xfffffffe
	.align		4
        /*0010*/ 	.word	0x00000000
	.align		4
        /*0014*/ 	.word	0xfffffffd
	.align		4
        /*0018*/ 	.word	0x00000000
	.align		4
        /*001c*/ 	.word	0xfffffffc


//--------------------- .text.async_adventures_mbar --------------------------
	.section	.text.async_adventures_mbar,"ax",@progbits
	.align	128
        .global         async_adventures_mbar
        .type           async_adventures_mbar,@function
        .size           async_adventures_mbar,(.L_x_5 - async_adventures_mbar)
        .other          async_adventures_mbar,@"STO_CUDA_ENTRY STV_DEFAULT"
async_adventures_mbar:
.text.async_adventures_mbar:
[----:B------:R-:W-:Y:S01]  /*0000*/  LDC R1, c[0x0][0x37c] ;  /* 0x0000df00ff017b82 */ /* 0x000fe20000000800 */
[----:B------:R-:W0:Y:S07]  /*0010*/  S2R R10, SR_TID.X ;  /* 0x00000000000a7919 */ /* 0x000e2e0000002100 */
[----:B------:R-:W1:Y:S01]  /*0020*/  S2UR UR8, SR_CgaCtaId ;  /* 0x00000000000879c3 */ /* 0x000e620000008800 */
[----:B------:R-:W2:Y:S01]  /*0030*/  LDCU UR5, c[0x0][0x360] ;  /* 0x00006c00ff0577ac */ /* 0x000ea20008000800 */
[----:B------:R-:W-:Y:S01]  /*0040*/  UMOV UR6, 0x400 ;  /* 0x0000040000067882 */ /* 0x000fe20000000000 */
[----:B------:R-:W3:Y:S05]  /*0050*/  LDCU.64 UR10, c[0x0][0x358] ;  /* 0x00006b00ff0a77ac */ /* 0x000eea0008000a00 */
[----:B------:R-:W4:Y:S01]  /*0060*/  S2UR UR9, SR_CTAID.X ;  /* 0x00000000000979c3 */ /* 0x000f220000002500 */
[----:B------:R-:W-:-:S07]  /*0070*/  UIADD3 UR4, UPT, UPT, UR6, 0x1000, URZ ;  /* 0x0000100006047890 */ /* 0x000fce000fffe0ff */
[----:B------:R-:W4:Y:S08]  /*0080*/  LDC R5, c[0x0][0x360] ;  /* 0x0000d800ff057b82 */ /* 0x000f300000000800 */
[----:B------:R-:W5:Y:S01]  /*0090*/  LDC.64 R2, c[0x0][0x388] ;  /* 0x0000e200ff027b82 */ /* 0x000f620000000a00 */
[----:B-1----:R-:W-:Y:S02]  /*00a0*/  ULEA UR7, UR8, UR4, 0x18 ;  /* 0x0000000408077291 */ /* 0x002fe4000f8ec0ff */
[----:B------:R-:W-:Y:S01]  /*00b0*/  ULEA UR6, UR8, UR6, 0x18 ;  /* 0x0000000608067291 */ /* 0x000fe2000f8ec0ff */
[----:B0-----:R-:W-:-:S05]  /*00c0*/  ISETP.NE.AND P0, PT, R10, RZ, PT ;  /* 0x000000ff0a00720c */ /* 0x001fca0003f05270 */
[----:B------:R-:W-:Y:S01]  /*00d0*/  LEA R11, R10, UR6, 0x2 ;  /* 0x000000060a0b7c11 */ /* 0x000fe2000f8e10ff */
[----:B----4-:R-:W-:-:S07]  /*00e0*/  IMAD R0, R5, UR9, R10 ;  /* 0x0000000905007c24 */ /* 0x010fce000f8e020a */
[----:B------:R-:W-:Y:S01]  /*00f0*/  VOTEU.ALL UP0, P0 ;  /* 0x0000000000ff7886 */ /* 0x000fe20000000000 */
[----:B-----5:R-:W-:-:S04]  /*0100*/  IMAD.WIDE R2, R0, 0x4, R2 ;  /* 0x0000000400027825 */ /* 0x020fc800078e0202 */
[----:B--2---:R-:W-:-:S04]  /*0110*/  @!UP0 UIADD3 UR4, UPT, UPT, -UR5, 0x100000, URZ ;  /* 0x0010000005048890 */ /* 0x004fc8000fffe1ff */
[----:B------:R-:W-:Y:S02]  /*0120*/  @!UP0 USHF.L.U32 UR5, UR4, 0xb, URZ ;  /* 0x0000000b04058899 */ /* 0x000fe400080006ff */
[----:B------:R-:W-:Y:S01]  /*0130*/  @!UP0 USHF.L.U32 UR4, UR4, 0x1, URZ ;  /* 0x0000000104048899 */ /* 0x000fe200080006ff */
[----:B------:R-:W-:Y:S01]  /*0140*/  VOTEU.ALL UP0, P0 ;  /* 0x0000000000ff7886 */ /* 0x000fe20000000000 */
[C---:B------:R-:W-:Y:S02]  /*0150*/  IADD3 R4, P0, PT, R2.reuse, 0x1000, RZ ;  /* 0x0000100002047810 */ /* 0x040fe40007f1e0ff */
[C---:B------:R-:W-:Y:S02]  /*0160*/  IADD3 R6, P1, PT, R2.reuse, 0x2000, RZ ;  /* 0x0000200002067810 */ /* 0x040fe40007f3e0ff */
[----:B------:R-:W-:Y:S01]  /*0170*/  IADD3 R8, P2, PT, R2, 0x3000, RZ ;  /* 0x0000300002087810 */ /* 0x000fe20007f5e0ff */
[--C-:B------:R-:W-:Y:S02]  /*0180*/  IMAD.X R5, RZ, RZ, R3.reuse, P0 ;  /* 0x000000ffff057224 */ /* 0x100fe400000e0603 */
[----:B------:R-:W-:-:S03]  /*0190*/  IMAD.X R7, RZ, RZ, R3, P1 ;  /* 0x000000ffff077224 */ /* 0x000fc600008e0603 */
[----:B------:R0:W1:Y:S02]  /*01a0*/  @!UP0 SYNCS.EXCH.64 URZ, [UR7], UR4 ;  /* 0x0000000407ff85b2 */ /* 0x0000640008000100 */
[----:B-1----:R-:W-:Y:S01]  /*01b0*/  BAR.SYNC.DEFER_BLOCKING 0x0 ;  /* 0x0000000000007b1d */ /* 0x002fe20000010000 */
[----:B------:R-:W-:-:S05]  /*01c0*/  IMAD.X R9, RZ, RZ, R3, P2 ;  /* 0x000000ffff097224 */ /* 0x000fca00010e0603 */
[----:B------:R-:W-:Y:S01]  /*01d0*/  @!PT LDS RZ, [RZ] ;  /* 0x00000000fffff984 */ /* 0x000fe20000000800 */
[----:B------:R-:W-:Y:S01]  /*01e0*/  @!PT LDS RZ, [RZ] ;  /* 0x00000000fffff984 */ /* 0x000fe20000000800 */
[----:B------:R-:W-:Y:S01]  /*01f0*/  @!PT LDS RZ, [RZ] ;  /* 0x00000000fffff984 */ /* 0x000fe20000000800 */
[----:B---3--:R-:W-:Y:S04]  /*0200*/  LDGSTS.E [R11], desc[UR10][R2.64] ;  /* 0x00000000020b7fae */ /* 0x008fe8000b9a100a */
[----:B------:R-:W-:Y:S04]  /*0210*/  LDGSTS.E [R11], desc[UR10][R4.64] ;  /* 0x00000000040b7fae */ /* 0x000fe8000b9a100a */
[----:B------:R-:W-:Y:S04]  /*0220*/  LDGSTS.E [R11], desc[UR10][R6.64] ;  /* 0x00000000060b7fae */ /* 0x000fe8000b9a100a */
[----:B------:R1:W-:Y:S01]  /*0230*/  LDGSTS.E [R11], desc[UR10][R8.64] ;  /* 0x00000000080b7fae */ /* 0x0003e2000b9a100a */
[----:B------:R-:W-:Y:S01]  /*0240*/  NOP ;  /* 0x0000000000007918 */ /* 0x000fe20000000000 */
[----:B------:R-:W-:Y:S02]  /*0250*/  SYNCS.ARRIVE.TRANS64.RED.A0T1 RZ, [UR7], RZ ;  /* 0x000000ffffff79a7 */ /* 0x000fe40008200407 */
[----:B------:R-:W-:Y:S01]  /*0260*/  ARRIVES.LDGSTSBAR.64.TRANSCNT [UR7] ;  /* 0x00000000ff0079b0 */ /* 0x000fe20008002a07 */
[----:B------:R-:W-:Y:S01]  /*0270*/  NOP ;  /* 0x0000000000007918 */ /* 0x000fe20000000000 */
[----:B-1----:R-:W1:Y:S01]  /*0280*/  SYNCS.ARRIVE.TRANS64.A1T0 R8, [UR7], RZ ;  /* 0x000000ffff0879a7 */ /* 0x002e620008100007 */
[----:B------:R-:W-:Y:S01]  /*0290*/  CS2R R2, SR_GLOBALTIMERLO ;  /* 0x0000000000027805 */ /* 0x000fe20000015200 */
[----:B-1----:R-:W1:Y:S02]  /*02a0*/  SYNCS.PHASECHK.TRANS64.TRYWAIT P0, [UR7], R9 ;  /* 0x00000009ff0075a7 */ /* 0x002e640008001107 */
[----:B01----:R-:W-:Y:S05]  /*02b0*/  @P0 BRA `(.L_x_0) ;  /* 0x00000000005c0947 */ /* 0x003fea0003800000 */
[----:B------:R-:W-:-:S05]  /*02c0*/  UMOV UR4, URZ ;  /* 0x000000ff00047c82 */ /* 0x000fca0008000000 */
.L_x_3:
[----:B------:R-:W-:-:S11]  /*02d0*/  UISETP.GT.AND UP0, UPT, UR4, 0xf, UPT ;  /* 0x0000000f0400788c */ /* 0x000fd6000bf04270 */
[----:B------:R-:W-:Y:S01]  /*02e0*/  @!UP0 UIADD3 UR4, UPT, UPT, UR4, 0x1, URZ ;  /* 0x0000000104048890 */ /* 0x000fe2000fffe0ff */
[----:B------:R-:W-:Y:S11]  /*02f0*/  BRA.U !UP0, `(.L_x_1) ;  /* 0x0000000108447547 */ /* 0x000ff6000b800000 */
[----:B------:R-:W-:-:S06]  /*0300*/  CS2R R4, SR_GLOBALTIMERLO ;  /* 0x0000000000047805 */ /* 0x000fcc0000015200 */
[----:B------:R-:W-:-:S05]  /*0310*/  IADD3 R7, P0, PT, -R2, R4, RZ ;  /* 0x0000000402077210 */ /* 0x000fca0007f1e1ff */
[----:B------:R-:W-:Y:S01]  /*0320*/  IMAD.X R5, R5, 0x1, ~R3, P0 ;  /* 0x0000000105057824 */ /* 0x000fe200000e0e03 */
[----:B------:R-:W-:-:S04]  /*0330*/  ISETP.GE.U32.AND P0, PT, R7, 0x3d0900, PT ;  /* 0x003d09000700780c */ /* 0x000fc80003f06070 */
[----:B------:R-:W-:-:S13]  /*0340*/  ISETP.GE.AND.EX P0, PT, R5, RZ, PT, P0 ;  /* 0x000000ff0500720c */ /* 0x000fda0003f06300 */
[----:B------:R-:W-:Y:S05]  /*0350*/  @!P0 BRA `(.L_x_2) ;  /* 0x0000000000088947 */ /* 0x000fea0003800000 */
[----:B------:R-:W-:Y:S05]  /*0360*/  NANOSLEEP 0xf4240 ;  /* 0x000f42400000795d */ /* 0x000fea0003800000 */
[----:B------:R-:W-:Y:S05]  /*0370*/  BRA `(.L_x_1) ;  /* 0x0000000000247947 */ /* 0x000fea0003800000 */
.L_x_2:
[----:B------:R-:W-:-:S04]  /*0380*/  ISETP.GE.U32.AND P0, PT, R7, 0x9c40, PT ;  /* 0x00009c400700780c */ /* 0x000fc80003f06070 */
[----:B------:R-:W-:-:S13]  /*0390*/  ISETP.GE.AND.EX P0, PT, R5, RZ, PT, P0 ;  /* 0x000000ff0500720c */ /* 0x000fda0003f06300 */
[----:B------:R-:W-:Y:S05]  /*03a0*/  @!P0 BRA `(.L_x_1) ;  /* 0x0000000000188947 */ /* 0x000fea0003800000 */
[----:B------:R-:W-:-:S04]  /*03b0*/  SHF.R.S32.HI R4, RZ, 0x1f, R5 ;  /* 0x0000001fff047819 */ /* 0x000fc80000011405 */
[----:B------:R-:W-:-:S05]  /*03c0*/  LEA.HI R4, P0, R4, R7, RZ, 0x2 ;  /* 0x0000000704047211 */ /* 0x000fca00078110ff */
[----:B------:R-:W-:-:S05]  /*03d0*/  IMAD.X R5, RZ, RZ, R5, P0 ;  /* 0x000000ffff057224 */ /* 0x000fca00000e0605 */
[----:B------:R-:W-:-:S04]  /*03e0*/  SHF.R.U64 R4, R4, 0x2, R5 ;  /* 0x0000000204047819 */ /* 0x000fc80000001205 */
[----:B------:R-:W-:Y:S05]  /*03f0*/  NANOSLEEP R4 ;  /* 0x000000040000735d */ /* 0x000fea0003800000 */
[----:B------:R-:W-:Y:S01]  /*0400*/  NOP ;  /* 0x0000000000007918 */ /* 0x000fe20000000000 */
.L_x_1:
[----:B------:R-:W0:Y:S02]  /*0410*/  SYNCS.PHASECHK.TRANS64.TRYWAIT P0, [UR7], R9 ;  /* 0x00000009ff0075a7 */ /* 0x000e240008001107 */
[----:B0-----:R-:W-:Y:S05]  /*0420*/  @!P0 BRA `(.L_x_3) ;  /* 0xfffffffc00a88947 */ /* 0x001fea000383ffff */
.L_x_0:
[----:B------:R-:W-:-:S04]  /*0430*/  LEA R2, R10, 0x4, 0x2 ;  /* 0x000000040a027811 */ /* 0x000fc800078e10ff */
[C---:B------:R-:W-:Y:S01]  /*0440*/  LOP3.LUT R4, R2.reuse, 0x3fc, RZ, 0xc0, !PT ;  /* 0x000003fc02047812 */ /* 0x040fe200078ec0ff */
[----:B------:R-:W-:-:S05]  /*0450*/  VIADD R3, R2, 0x4 ;  /* 0x0000000402037836 */ /* 0x000fca0000000000 */
[----:B------:R-:W-:Y:S01]  /*0460*/  LOP3.LUT R5, R3, 0x3fc, RZ, 0xc0, !PT ;  /* 0x000003fc03057812 */ /* 0x000fe200078ec0ff */
[----:B------:R-:W-:Y:S01]  /*0470*/  LDS R4, [R4+UR6] ;  /* 0x0000000604047984 */ /* 0x000fe20008000800 */
[----:B------:R-:W0:Y:S04]  /*0480*/  LDC.64 R2, c[0x0][0x380] ;  /* 0x0000e000ff027b82 */ /* 0x000e280000000a00 */
[----:B------:R-:W1:Y:S01]  /*0490*/  LDS R5, [R5+UR6] ;  /* 0x0000000605057984 */ /* 0x000e620008000800 */
[----:B0-----:R-:W-:-:S04]  /*04a0*/  IMAD.WIDE R2, R0, 0x4, R2 ;  /* 0x0000000400027825 */ /* 0x001fc800078e0202 */
[----:B-1----:R-:W-:-:S05]  /*04b0*/  FADD R7, R4, R5 ;  /* 0x0000000504077221 */ /* 0x002fca0000000000 */
[----:B------:R-:W-:Y:S01]  /*04c0*/  STG.E desc[UR10][R2.64], R7 ;  /* 0x0000000702007986 */ /* 0x000fe2000c10190a */
[----:B------:R-:W-:Y:S05]  /*04d0*/  EXIT ;  /* 0x000000000000794d */ /* 0x000fea0003800000 */
.L_x_4:
[----:B------:R-:W-:-:S00]  /*04e0*/  BRA `(.L_x_4) ;  /* 0xfffffffc00fc7947 */ /* 0x000fc0000383ffff */
[----:B------:R-:W-:-:S00]  /*04f0*/  NOP ;  /* 0x0000000000007918 */ /* 0x000fc00000000000 */
        /* <DEDUP_REMOVED lines=8> */
.L_x_5:


//--------------------- .nv.shared.async_adventures_mbar --------------------------
	.section	.nv.shared.async_adventures_mbar,"aw",@nobits
	.sectionflags	@""
	.align	8
.nv.shared.async_adventures_mbar:
	.zero		5128


//--------------------- .nv.shared.reserved.0     --------------------------
	.section	.nv.shared.reserved.0,"aw",@nobits
	.weak		__nv_reservedSMEM_offset_0_alias
	.size		__nv_reservedSMEM_offset_0_alias, 0, 64
	.other		__nv_reservedSMEM_offset_0_alias,@"STO_CUDA_RESERVED_SHARED STV_DEFAULT"
__nv_reservedSMEM_offset_0_alias:
	.zero		0
	.zero		64


//--------------------- .nv.constant0.async_adventures_mbar --------------------------
	.section	.nv.constant0.async_adventures_mbar,"a",@progbits
	.sectionflags	@""
	.align	4
.nv.constant0.async_adventures_mbar:
	.zero		916


//--------------------- SYMBOLS --------------------------

	.type		.nv.reservedSmem.offset0,@object
	.size		.nv.reservedSmem.offset0,0x4
	.type		.nv.reservedSmem.cap,@object
	.size		.nv.reservedSmem.cap,0x4
